//
// Generated by NVIDIA NVVM Compiler
//
// Compiler Build ID: CL-36424714
// Cuda compilation tools, release 13.0, V13.0.88
// Based on NVVM 20.0.0
//

.version 9.0
.target sm_100
.address_size 64

	// .globl	_Z8convolvePiS_S_ii

.visible .entry _Z8convolvePiS_S_ii(
	.param .u64 .ptr .align 1 _Z8convolvePiS_S_ii_param_0,
	.param .u64 .ptr .align 1 _Z8convolvePiS_S_ii_param_1,
	.param .u64 .ptr .align 1 _Z8convolvePiS_S_ii_param_2,
	.param .u32 _Z8convolvePiS_S_ii_param_3,
	.param .u32 _Z8convolvePiS_S_ii_param_4
)
{
	.reg .pred 	%p<55>;
	.reg .b32 	%r<136>;
	.reg .b64 	%rd<47>;

	ld.param.u64 	%rd7, [_Z8convolvePiS_S_ii_param_0];
	ld.param.u64 	%rd8, [_Z8convolvePiS_S_ii_param_1];
	ld.param.u64 	%rd6, [_Z8convolvePiS_S_ii_param_2];
	ld.param.u32 	%r65, [_Z8convolvePiS_S_ii_param_3];
	ld.param.u32 	%r66, [_Z8convolvePiS_S_ii_param_4];
	cvta.to.global.u64 	%rd1, %rd8;
	cvta.to.global.u64 	%rd2, %rd7;
	mov.u32 	%r68, %tid.x;
	mov.u32 	%r69, %ctaid.x;
	mov.u32 	%r70, %ntid.x;
	mad.lo.s32 	%r1, %r69, %r70, %r68;
	shr.u32 	%r71, %r65, 31;
	add.s32 	%r72, %r65, %r71;
	shr.s32 	%r73, %r72, 1;
	sub.s32 	%r2, %r1, %r73;
	setp.lt.s32 	%p1, %r65, 1;
	mov.b32 	%r112, 0;
	@%p1 bra 	$L__BB0_41;
	and.b32  	%r3, %r65, 7;
	setp.lt.u32 	%p2, %r65, 8;
	mov.b32 	%r128, 0;
	mov.u32 	%r112, %r128;
	@%p2 bra 	$L__BB0_20;
	and.b32  	%r128, %r65, 2147483640;
	mov.b32 	%r110, 0;
	mov.u32 	%r112, %r110;
$L__BB0_3:
	.pragma "nounroll";
	add.s32 	%r7, %r2, %r110;
	setp.lt.s32 	%p3, %r7, 0;
	setp.ge.s32 	%p4, %r7, %r66;
	mul.wide.u32 	%rd9, %r110, 4;
	add.s64 	%rd3, %rd1, %rd9;
	or.pred  	%p5, %p3, %p4;
	@%p5 bra 	$L__BB0_5;
	mul.wide.u32 	%rd10, %r7, 4;
	add.s64 	%rd11, %rd2, %rd10;
	ld.global.u32 	%r77, [%rd11];
	ld.global.u32 	%r78, [%rd3];
	mad.lo.s32 	%r112, %r78, %r77, %r112;
$L__BB0_5:
	add.s32 	%r10, %r7, 1;
	setp.lt.s32 	%p6, %r10, 0;
	setp.ge.s32 	%p7, %r10, %r66;
	or.pred  	%p8, %p6, %p7;
	@%p8 bra 	$L__BB0_7;
	mul.wide.u32 	%rd12, %r10, 4;
	add.s64 	%rd13, %rd2, %rd12;
	ld.global.u32 	%r79, [%rd13];
	ld.global.u32 	%r80, [%rd3+4];
	mad.lo.s32 	%r112, %r80, %r79, %r112;
$L__BB0_7:
	add.s32 	%r13, %r7, 2;
	setp.lt.s32 	%p9, %r13, 0;
	setp.ge.s32 	%p10, %r13, %r66;
	or.pred  	%p11, %p9, %p10;
	@%p11 bra 	$L__BB0_9;
	mul.wide.u32 	%rd14, %r13, 4;
	add.s64 	%rd15, %rd2, %rd14;
	ld.global.u32 	%r81, [%rd15];
	ld.global.u32 	%r82, [%rd3+8];
	mad.lo.s32 	%r112, %r82, %r81, %r112;
$L__BB0_9:
	add.s32 	%r16, %r7, 3;
	setp.lt.s32 	%p12, %r16, 0;
	setp.ge.s32 	%p13, %r16, %r66;
	or.pred  	%p14, %p12, %p13;
	@%p14 bra 	$L__BB0_11;
	mul.wide.u32 	%rd16, %r16, 4;
	add.s64 	%rd17, %rd2, %rd16;
	ld.global.u32 	%r83, [%rd17];
	ld.global.u32 	%r84, [%rd3+12];
	mad.lo.s32 	%r112, %r84, %r83, %r112;
$L__BB0_11:
	add.s32 	%r19, %r7, 4;
	setp.lt.s32 	%p15, %r19, 0;
	setp.ge.s32 	%p16, %r19, %r66;
	or.pred  	%p17, %p15, %p16;
	@%p17 bra 	$L__BB0_13;
	mul.wide.u32 	%rd18, %r19, 4;
	add.s64 	%rd19, %rd2, %rd18;
	ld.global.u32 	%r85, [%rd19];
	ld.global.u32 	%r86, [%rd3+16];
	mad.lo.s32 	%r112, %r86, %r85, %r112;
$L__BB0_13:
	add.s32 	%r22, %r7, 5;
	setp.lt.s32 	%p18, %r22, 0;
	setp.ge.s32 	%p19, %r22, %r66;
	or.pred  	%p20, %p18, %p19;
	@%p20 bra 	$L__BB0_15;
	mul.wide.u32 	%rd20, %r22, 4;
	add.s64 	%rd21, %rd2, %rd20;
	ld.global.u32 	%r87, [%rd21];
	ld.global.u32 	%r88, [%rd3+20];
	mad.lo.s32 	%r112, %r88, %r87, %r112;
$L__BB0_15:
	add.s32 	%r25, %r7, 6;
	setp.lt.s32 	%p21, %r25, 0;
	setp.ge.s32 	%p22, %r25, %r66;
	or.pred  	%p23, %p21, %p22;
	@%p23 bra 	$L__BB0_17;
	mul.wide.u32 	%rd22, %r25, 4;
	add.s64 	%rd23, %rd2, %rd22;
	ld.global.u32 	%r89, [%rd23];
	ld.global.u32 	%r90, [%rd3+24];
	mad.lo.s32 	%r112, %r90, %r89, %r112;
$L__BB0_17:
	add.s32 	%r28, %r7, 7;
	setp.lt.s32 	%p24, %r28, 0;
	setp.ge.s32 	%p25, %r28, %r66;
	or.pred  	%p26, %p24, %p25;
	@%p26 bra 	$L__BB0_19;
	mul.wide.u32 	%rd24, %r28, 4;
	add.s64 	%rd25, %rd2, %rd24;
	ld.global.u32 	%r91, [%rd25];
	ld.global.u32 	%r92, [%rd3+28];
	mad.lo.s32 	%r112, %r92, %r91, %r112;
$L__BB0_19:
	add.s32 	%r110, %r110, 8;
	setp.ne.s32 	%p27, %r110, %r128;
	@%p27 bra 	$L__BB0_3;
$L__BB0_20:
	setp.eq.s32 	%p28, %r3, 0;
	@%p28 bra 	$L__BB0_41;
	and.b32  	%r35, %r65, 3;
	setp.lt.u32 	%p29, %r3, 4;
	@%p29 bra 	$L__BB0_31;
	add.s32 	%r36, %r2, %r128;
	setp.lt.s32 	%p30, %r36, 0;
	setp.ge.s32 	%p31, %r36, %r66;
	mul.wide.u32 	%rd26, %r128, 4;
	add.s64 	%rd4, %rd1, %rd26;
	or.pred  	%p32, %p30, %p31;
	@%p32 bra 	$L__BB0_24;
	mul.wide.u32 	%rd27, %r36, 4;
	add.s64 	%rd28, %rd2, %rd27;
	ld.global.u32 	%r94, [%rd28];
	ld.global.u32 	%r95, [%rd4];
	mad.lo.s32 	%r112, %r95, %r94, %r112;
$L__BB0_24:
	add.s32 	%r39, %r36, 1;
	setp.lt.s32 	%p33, %r39, 0;
	setp.ge.s32 	%p34, %r39, %r66;
	or.pred  	%p35, %p33, %p34;
	@%p35 bra 	$L__BB0_26;
	mul.wide.u32 	%rd29, %r39, 4;
	add.s64 	%rd30, %rd2, %rd29;
	ld.global.u32 	%r96, [%rd30];
	ld.global.u32 	%r97, [%rd4+4];
	mad.lo.s32 	%r112, %r97, %r96, %r112;
$L__BB0_26:
	add.s32 	%r42, %r36, 2;
	setp.lt.s32 	%p36, %r42, 0;
	setp.ge.s32 	%p37, %r42, %r66;
	or.pred  	%p38, %p36, %p37;
	@%p38 bra 	$L__BB0_28;
	mul.wide.u32 	%rd31, %r42, 4;
	add.s64 	%rd32, %rd2, %rd31;
	ld.global.u32 	%r98, [%rd32];
	ld.global.u32 	%r99, [%rd4+8];
	mad.lo.s32 	%r112, %r99, %r98, %r112;
$L__BB0_28:
	add.s32 	%r45, %r36, 3;
	setp.lt.s32 	%p39, %r45, 0;
	setp.ge.s32 	%p40, %r45, %r66;
	or.pred  	%p41, %p39, %p40;
	@%p41 bra 	$L__BB0_30;
	mul.wide.u32 	%rd33, %r45, 4;
	add.s64 	%rd34, %rd2, %rd33;
	ld.global.u32 	%r100, [%rd34];
	ld.global.u32 	%r101, [%rd4+12];
	mad.lo.s32 	%r112, %r101, %r100, %r112;
$L__BB0_30:
	add.s32 	%r128, %r128, 4;
$L__BB0_31:
	setp.eq.s32 	%p42, %r35, 0;
	@%p42 bra 	$L__BB0_41;
	setp.eq.s32 	%p43, %r35, 1;
	@%p43 bra 	$L__BB0_38;
	add.s32 	%r52, %r2, %r128;
	setp.lt.s32 	%p44, %r52, 0;
	setp.ge.s32 	%p45, %r52, %r66;
	mul.wide.u32 	%rd35, %r128, 4;
	add.s64 	%rd5, %rd1, %rd35;
	or.pred  	%p46, %p44, %p45;
	@%p46 bra 	$L__BB0_35;
	mul.wide.u32 	%rd36, %r52, 4;
	add.s64 	%rd37, %rd2, %rd36;
	ld.global.u32 	%r103, [%rd37];
	ld.global.u32 	%r104, [%rd5];
	mad.lo.s32 	%r112, %r104, %r103, %r112;
$L__BB0_35:
	add.s32 	%r55, %r52, 1;
	setp.lt.s32 	%p47, %r55, 0;
	setp.ge.s32 	%p48, %r55, %r66;
	or.pred  	%p49, %p47, %p48;
	@%p49 bra 	$L__BB0_37;
	mul.wide.u32 	%rd38, %r55, 4;
	add.s64 	%rd39, %rd2, %rd38;
	ld.global.u32 	%r105, [%rd39];
	ld.global.u32 	%r106, [%rd5+4];
	mad.lo.s32 	%r112, %r106, %r105, %r112;
$L__BB0_37:
	add.s32 	%r128, %r128, 2;
$L__BB0_38:
	and.b32  	%r107, %r65, 1;
	setp.eq.b32 	%p50, %r107, 1;
	not.pred 	%p51, %p50;
	@%p51 bra 	$L__BB0_41;
	add.s32 	%r62, %r2, %r128;
	setp.lt.s32 	%p52, %r62, 0;
	setp.ge.s32 	%p53, %r62, %r66;
	or.pred  	%p54, %p52, %p53;
	@%p54 bra 	$L__BB0_41;
	mul.wide.u32 	%rd40, %r62, 4;
	add.s64 	%rd41, %rd2, %rd40;
	ld.global.u32 	%r108, [%rd41];
	mul.wide.u32 	%rd42, %r128, 4;
	add.s64 	%rd43, %rd1, %rd42;
	ld.global.u32 	%r109, [%rd43];
	mad.lo.s32 	%r112, %r109, %r108, %r112;
$L__BB0_41:
	cvta.to.global.u64 	%rd44, %rd6;
	mul.wide.s32 	%rd45, %r1, 4;
	add.s64 	%rd46, %rd44, %rd45;
	st.global.u32 	[%rd46], %r112;
	ret;

}


// ===== COMPILED SASS (sm_100) =====

	.target	sm_100

	.elftype	@"ET_EXEC"


//--------------------- .note.nv.tkinfo           --------------------------
	.section	.note.nv.tkinfo,"",@"SHT_NOTE"
	.sectionflags	@"SHF_NOTE_NV_TKINFO"
	.tkinfo
        /*0018*/ 	.word	0x00000002
        /*0030*/ 	.string	""
        /*0030*/ 	.string	"ptxas"
        /*0030*/ 	.string	"Cuda compilation tools, release 13.0, V13.0.88"
        /*0030*/ 	.string	"Build cuda_13.0.r13.0/compiler.36424714_0"
        /*0030*/ 	.string	"-arch sm_100 -m 64 "



//--------------------- .note.nv.cuinfo           --------------------------
	.section	.note.nv.cuinfo,"",@"SHT_NOTE"
	.sectionflags	@"SHF_NOTE_NV_CUINFO"
        /*0018*/ 	.short	0x0002
        /*001a*/ 	.short	0x0064
        /*001c*/ 	.short	0x0082
	.zero		2


//--------------------- .nv.info                  --------------------------
	.section	.nv.info,"",@"SHT_CUDA_INFO"
	.align	4


	//----- nvinfo : EIATTR_REGCOUNT
	.align		4
        /*0000*/ 	.byte	0x04, 0x2f
        /*0002*/ 	.short	(.L_1 - .L_0)
	.align		4
.L_0:
        /*0004*/ 	.word	index@(_Z8convolvePiS_S_ii)
        /*0008*/ 	.word	0x00000020


	//----- nvinfo : EIATTR_FRAME_SIZE
	.align		4
.L_1:
        /*000c*/ 	.byte	0x04, 0x11
        /*000e*/ 	.short	(.L_3 - .L_2)
	.align		4
.L_2:
        /*0010*/ 	.word	index@(_Z8convolvePiS_S_ii)
        /*0014*/ 	.word	0x00000000


	//----- nvinfo : EIATTR_MIN_STACK_SIZE
	.align		4
.L_3:
        /*0018*/ 	.byte	0x04, 0x12
        /*001a*/ 	.short	(.L_5 - .L_4)
	.align		4
.L_4:
        /*001c*/ 	.word	index@(_Z8convolvePiS_S_ii)
        /*0020*/ 	.word	0x00000000
.L_5:


//--------------------- .nv.compat                --------------------------
	.section	.nv.compat,"",@"SHT_CUDA_COMPAT_INFO"
	.align	4
        /*0000*/ 	.byte	0x02, 0x09, 0x00, 0x00, 0x02, 0x02, 0x01, 0x00, 0x02, 0x05, 0x05, 0x00, 0x03, 0x07, 0x01, 0x01
        /*0010*/ 	.byte	0x02, 0x03, 0x00, 0x00, 0x02, 0x06, 0x01, 0x00, 0x04, 0x0b, 0x08, 0x00, 0x09, 0x00, 0x00, 0x00
        /*0020*/ 	.byte	0x00, 0x00, 0x00, 0x00


//--------------------- .nv.info._Z8convolvePiS_S_ii --------------------------
	.section	.nv.info._Z8convolvePiS_S_ii,"",@"SHT_CUDA_INFO"
	.sectionflags	@""
	.align	4


	//----- nvinfo : EIATTR_CUDA_API_VERSION
	.align		4
        /*0000*/ 	.byte	0x04, 0x37
        /*0002*/ 	.short	(.L_7 - .L_6)
.L_6:
        /*0004*/ 	.word	0x00000082


	//----- nvinfo : EIATTR_KPARAM_INFO
	.align		4
.L_7:
        /*0008*/ 	.byte	0x04, 0x17
        /*000a*/ 	.short	(.L_9 - .L_8)
.L_8:
        /*000c*/ 	.word	0x00000000
        /*0010*/ 	.short	0x0004
        /*0012*/ 	.short	0x001c
        /*0014*/ 	.byte	0x00, 0xf0, 0x11, 0x00


	//----- nvinfo : EIATTR_KPARAM_INFO
	.align		4
.L_9:
        /*0018*/ 	.byte	0x04, 0x17
        /*001a*/ 	.short	(.L_11 - .L_10)
.L_10:
        /*001c*/ 	.word	0x00000000
        /*0020*/ 	.short	0x0003
        /*0022*/ 	.short	0x0018
        /*0024*/ 	.byte	0x00, 0xf0, 0x11, 0x00


	//----- nvinfo : EIATTR_KPARAM_INFO
	.align		4
.L_11:
        /*0028*/ 	.byte	0x04, 0x17
        /*002a*/ 	.short	(.L_13 - .L_12)
.L_12:
        /*002c*/ 	.word	0x00000000
        /*0030*/ 	.short	0x0002
        /*0032*/ 	.short	0x0010
        /*0034*/ 	.byte	0x00, 0xf5, 0x21, 0x00


	//----- nvinfo : EIATTR_KPARAM_INFO
	.align		4
.L_13:
        /*0038*/ 	.byte	0x04, 0x17
        /*003a*/ 	.short	(.L_15 - .L_14)
.L_14:
        /*003c*/ 	.word	0x00000000
        /*0040*/ 	.short	0x0001
        /*0042*/ 	.short	0x0008
        /*0044*/ 	.byte	0x00, 0xf5, 0x21, 0x00


	//----- nvinfo : EIATTR_KPARAM_INFO
	.align		4
.L_15:
        /*0048*/ 	.byte	0x04, 0x17
        /*004a*/ 	.short	(.L_17 - .L_16)
.L_16:
        /*004c*/ 	.word	0x00000000
        /*0050*/ 	.short	0x0000
        /*0052*/ 	.short	0x0000
        /*0054*/ 	.byte	0x00, 0xf5, 0x21, 0x00


	//----- nvinfo : EIATTR_SPARSE_MMA_MASK
	.align		4
.L_17:
        /*0058*/ 	.byte	0x03, 0x50
        /*005a*/ 	.short	0x0000


	//----- nvinfo : EIATTR_MAXREG_COUNT
	.align		4
        /*005c*/ 	.byte	0x03, 0x1b
        /*005e*/ 	.short	0x00ff


	//----- nvinfo : EIATTR_MERCURY_ISA_VERSION
	.align		4
        /*0060*/ 	.byte	0x03, 0x5f
        /*0062*/ 	.short	0x0101


	//----- nvinfo : EIATTR_VRC_CTA_INIT_COUNT
	.align		4
        /*0064*/ 	.byte	0x02, 0x4a
	.zero		1
	.zero		1


	//----- nvinfo : EIATTR_EXIT_INSTR_OFFSETS
	.align		4
        /*0068*/ 	.byte	0x04, 0x1c
        /*006a*/ 	.short	(.L_19 - .L_18)


	//   ....[0]....
.L_18:
        /*006c*/ 	.word	0x00000b20


	//----- nvinfo : EIATTR_CRS_STACK_SIZE
	.align		4
.L_19:
        /*0070*/ 	.byte	0x04, 0x1e
        /*0072*/ 	.short	(.L_21 - .L_20)
.L_20:
        /*0074*/ 	.word	0x00000000


	//----- nvinfo : EIATTR_CBANK_PARAM_SIZE
	.align		4
.L_21:
        /*0078*/ 	.byte	0x03, 0x19
        /*007a*/ 	.short	0x0020


	//----- nvinfo : EIATTR_PARAM_CBANK
	.align		4
        /*007c*/ 	.byte	0x04, 0x0a
        /*007e*/ 	.short	(.L_23 - .L_22)
	.align		4
.L_22:
        /*0080*/ 	.word	index@(.nv.constant0._Z8convolvePiS_S_ii)
        /*0084*/ 	.short	0x0380
        /*0086*/ 	.short	0x0020


	//----- nvinfo : EIATTR_SW_WAR
	.align		4
.L_23:
        /*0088*/ 	.byte	0x04, 0x36
        /*008a*/ 	.short	(.L_25 - .L_24)
.L_24:
        /*008c*/ 	.word	0x00000008
.L_25:


//--------------------- .nv.callgraph             --------------------------
	.section	.nv.callgraph,"",@"SHT_CUDA_CALLGRAPH"
	.align	4
	.sectionentsize	8
	.align		4
        /*0000*/ 	.word	0x00000000
	.align		4
        /*0004*/ 	.word	0xffffffff
	.align		4
        /*0008*/ 	.word	0x00000000
	.align		4
        /*000c*/ 	.word	0xfffffffe
	.align		4
        /*0010*/ 	.word	0x00000000
	.align		4
        /*0014*/ 	.word	0xfffffffd
	.align		4
        /*0018*/ 	.word	0x00000000
	.align		4
        /*001c*/ 	.word	0xfffffffc


//--------------------- .text._Z8convolvePiS_S_ii --------------------------
	.section	.text._Z8convolvePiS_S_ii,"ax",@progbits
	.align	128
        .global         _Z8convolvePiS_S_ii
        .type           _Z8convolvePiS_S_ii,@function
        .size           _Z8convolvePiS_S_ii,(.L_x_7 - _Z8convolvePiS_S_ii)
        .other          _Z8convolvePiS_S_ii,@"STO_CUDA_ENTRY STV_DEFAULT"
_Z8convolvePiS_S_ii:
.text._Z8convolvePiS_S_ii:
[----:B------:R-:W-:Y:S01]  /*0000*/  LDC R1, c[0x0][0x37c] ;  /* 0x0000df00ff017b82 */ /* 0x000fe20000000800 */
[----:B------:R-:W0:Y:S01]  /*0010*/  S2R R2, SR_TID.X ;  /* 0x0000000000027919 */ /* 0x000e220000002100 */
[----:B------:R-:W1:Y:S06]  /*0020*/  LDCU UR5, c[0x0][0x398] ;  /* 0x00007300ff0577ac */ /* 0x000e6c0008000800 */
[----:B------:R-:W0:Y:S01]  /*0030*/  S2UR UR4, SR_CTAID.X ;  /* 0x00000000000479c3 */ /* 0x000e220000002500 */
[----:B------:R-:W-:Y:S01]  /*0040*/  HFMA2 R0, -RZ, RZ, 0, 0 ;  /* 0x00000000ff007431 */ /* 0x000fe200000001ff */
[----:B------:R-:W2:Y:S06]  /*0050*/  LDCU.64 UR8, c[0x0][0x358] ;  /* 0x00006b00ff0877ac */ /* 0x000eac0008000a00 */
[----:B------:R-:W0:Y:S01]  /*0060*/  LDC R3, c[0x0][0x360] ;  /* 0x0000d800ff037b82 */ /* 0x000e220000000800 */
[----:B-1----:R-:W-:Y:S01]  /*0070*/  UISETP.GE.AND UP0, UPT, UR5, 0x1, UPT ;  /* 0x000000010500788c */ /* 0x002fe2000bf06270 */
[----:B0-----:R-:W-:-:S08]  /*0080*/  IMAD R2, R3, UR4, R2 ;  /* 0x0000000403027c24 */ /* 0x001fd0000f8e0202 */
[----:B--2---:R-:W-:Y:S05]  /*0090*/  BRA.U !UP0, `(.L_x_0) ;  /* 0x0000000908947547 */ /* 0x004fea000b800000 */
[----:B------:R-:W-:Y:S01]  /*00a0*/  UISETP.GE.U32.AND UP0, UPT, UR5, 0x8, UPT ;  /* 0x000000080500788c */ /* 0x000fe2000bf06070 */
[----:B------:R-:W-:Y:S01]  /*00b0*/  IMAD.MOV.U32 R3, RZ, RZ, RZ ;  /* 0x000000ffff037224 */ /* 0x000fe200078e00ff */
[----:B------:R-:W-:Y:S01]  /*00c0*/  ULEA.HI UR4, UR5, UR5, URZ, 0x1 ;  /* 0x0000000505047291 */ /* 0x000fe2000f8f08ff */
[----:B------:R-:W-:Y:S01]  /*00d0*/  MOV R0, RZ ;  /* 0x000000ff00007202 */ /* 0x000fe20000000f00 */
[----:B------:R-:W-:Y:S02]  /*00e0*/  ULOP3.LUT UR6, UR5, 0x7, URZ, 0xc0, !UPT ;  /* 0x0000000705067892 */ /* 0x000fe4000f8ec0ff */
[----:B------:R-:W-:Y:S02]  /*00f0*/  USHF.R.S32.HI UR4, URZ, 0x1, UR4 ;  /* 0x00000001ff047899 */ /* 0x000fe40008011404 */
[----:B------:R-:W-:-:S04]  /*0100*/  UISETP.NE.AND UP1, UPT, UR6, URZ, UPT ;  /* 0x000000ff0600728c */ /* 0x000fc8000bf25270 */
[----:B------:R-:W-:Y:S01]  /*0110*/  VIADD R4, R2, -UR4 ;  /* 0x8000000402047c36 */ /* 0x000fe20008000000 */
[----:B------:R-:W-:Y:S06]  /*0120*/  BRA.U !UP0, `(.L_x_1) ;  /* 0x0000000508287547 */ /* 0x000fec000b800000 */
[----:B------:R-:W-:Y:S01]  /*0130*/  ULOP3.LUT UR4, UR5, 0x7ffffff8, URZ, 0xc0, !UPT ;  /* 0x7ffffff805047892 */ /* 0x000fe2000f8ec0ff */
[----:B------:R-:W-:Y:S01]  /*0140*/  MOV R7, RZ ;  /* 0x000000ff00077202 */ /* 0x000fe20000000f00 */
[----:B------:R-:W-:Y:S01]  /*0150*/  IMAD.MOV.U32 R0, RZ, RZ, RZ ;  /* 0x000000ffff007224 */ /* 0x000fe200078e00ff */
[----:B------:R-:W0:Y:S03]  /*0160*/  LDCU UR7, c[0x0][0x39c] ;  /* 0x00007380ff0777ac */ /* 0x000e260008000800 */
[----:B------:R-:W-:-:S07]  /*0170*/  MOV R3, UR4 ;  /* 0x0000000400037c02 */ /* 0x000fce0008000f00 */
.L_x_2:
[----:B------:R-:W-:Y:S01]  /*0180*/  IMAD.IADD R29, R4, 0x1, R7 ;  /* 0x00000001041d7824 */ /* 0x000fe200078e0207 */
[----:B------:R-:W1:Y:S04]  /*0190*/  LDC.64 R14, c[0x0][0x388] ;  /* 0x0000e200ff0e7b82 */ /* 0x000e680000000a00 */
[----:B0-----:R-:W-:-:S04]  /*01a0*/  ISETP.GE.AND P4, PT, R29, UR7, PT ;  /* 0x000000071d007c0c */ /* 0x001fc8000bf86270 */
[----:B------:R-:W-:-:S13]  /*01b0*/  ISETP.LT.OR P4, PT, R29, RZ, P4 ;  /* 0x000000ff1d00720c */ /* 0x000fda0002781670 */
[----:B------:R-:W0:Y:S01]  /*01c0*/  @!P4 LDC.64 R8, c[0x0][0x380] ;  /* 0x0000e000ff08cb82 */ /* 0x000e220000000a00 */
[----:B-1----:R-:W-:-:S05]  /*01d0*/  IMAD.WIDE.U32 R14, R7, 0x4, R14 ;  /* 0x00000004070e7825 */ /* 0x002fca00078e000e */
[----:B------:R-:W2:Y:S01]  /*01e0*/  @!P4 LDG.E R10, desc[UR8][R14.64] ;  /* 0x000000080e0ac981 */ /* 0x000ea2000c1e1900 */
[----:B0-----:R-:W-:-:S06]  /*01f0*/  @!P4 IMAD.WIDE.U32 R8, R29, 0x4, R8 ;  /* 0x000000041d08c825 */ /* 0x001fcc00078e0008 */
[----:B------:R-:W2:Y:S01]  /*0200*/  @!P4 LDG.E R9, desc[UR8][R8.64] ;  /* 0x000000080809c981 */ /* 0x000ea2000c1e1900 */
[----:B------:R-:W-:-:S04]  /*0210*/  IADD3 R19, PT, PT, R29, 0x1, RZ ;  /* 0x000000011d137810 */ /* 0x000fc80007ffe0ff */
[----:B------:R-:W-:Y:S01]  /*0220*/  ISETP.GE.AND P0, PT, R19, UR7, PT ;  /* 0x0000000713007c0c */ /* 0x000fe2000bf06270 */
[----:B------:R-:W-:-:S03]  /*0230*/  VIADD R24, R29, 0x2 ;  /* 0x000000021d187836 */ /* 0x000fc60000000000 */
[----:B------:R-:W-:Y:S02]  /*0240*/  ISETP.LT.OR P0, PT, R19, RZ, P0 ;  /* 0x000000ff1300720c */ /* 0x000fe40000701670 */
[C---:B------:R-:W-:Y:S02]  /*0250*/  IADD3 R25, PT, PT, R29.reuse, 0x3, RZ ;  /* 0x000000031d197810 */ /* 0x040fe40007ffe0ff */
[C---:B------:R-:W-:Y:S01]  /*0260*/  ISETP.GE.AND P3, PT, R24.reuse, UR7, PT ;  /* 0x0000000718007c0c */ /* 0x040fe2000bf66270 */
[----:B------:R-:W-:Y:S01]  /*0270*/  VIADD R5, R29, 0x4 ;  /* 0x000000041d057836 */ /* 0x000fe20000000000 */
[C---:B------:R-:W-:Y:S02]  /*0280*/  ISETP.GE.AND P2, PT, R25.reuse, UR7, PT ;  /* 0x0000000719007c0c */ /* 0x040fe4000bf46270 */
[----:B------:R-:W-:Y:S02]  /*0290*/  ISETP.LT.OR P3, PT, R24, RZ, P3 ;  /* 0x000000ff1800720c */ /* 0x000fe40001f61670 */
[----:B------:R-:W-:-:S02]  /*02a0*/  ISETP.LT.OR P2, PT, R25, RZ, P2 ;  /* 0x000000ff1900720c */ /* 0x000fc40001741670 */
[----:B------:R-:W-:Y:S01]  /*02b0*/  IADD3 R6, PT, PT, R29, 0x5, RZ ;  /* 0x000000051d067810 */ /* 0x000fe20007ffe0ff */
[----:B------:R-:W0:Y:S01]  /*02c0*/  @!P0 LDC.64 R22, c[0x0][0x380] ;  /* 0x0000e000ff168b82 */ /* 0x000e220000000a00 */
[----:B------:R-:W-:Y:S01]  /*02d0*/  ISETP.GE.AND P1, PT, R5, UR7, PT ;  /* 0x0000000705007c0c */ /* 0x000fe2000bf26270 */
[----:B------:R-:W-:Y:S01]  /*02e0*/  VIADD R27, R29, 0x6 ;  /* 0x000000061d1b7836 */ /* 0x000fe20000000000 */
[C---:B------:R-:W-:Y:S02]  /*02f0*/  ISETP.GE.AND P5, PT, R6.reuse, UR7, PT ;  /* 0x0000000706007c0c */ /* 0x040fe4000bfa6270 */
[----:B------:R-:W-:Y:S02]  /*0300*/  ISETP.LT.OR P1, PT, R5, RZ, P1 ;  /* 0x000000ff0500720c */ /* 0x000fe40000f21670 */
[----:B------:R-:W-:Y:S01]  /*0310*/  IADD3 R29, PT, PT, R29, 0x7, RZ ;  /* 0x000000071d1d7810 */ /* 0x000fe20007ffe0ff */
[----:B------:R-:W1:Y:S01]  /*0320*/  @!P3 LDC.64 R12, c[0x0][0x380] ;  /* 0x0000e000ff0cbb82 */ /* 0x000e620000000a00 */
[----:B------:R-:W-:-:S02]  /*0330*/  ISETP.LT.OR P5, PT, R6, RZ, P5 ;  /* 0x000000ff0600720c */ /* 0x000fc40002fa1670 */
[----:B------:R-:W-:-:S04]  /*0340*/  ISETP.GE.AND P6, PT, R29, UR7, PT ;  /* 0x000000071d007c0c */ /* 0x000fc8000bfc6270 */
[----:B------:R-:W-:-:S07]  /*0350*/  ISETP.LT.OR P6, PT, R29, RZ, P6 ;  /* 0x000000ff1d00720c */ /* 0x000fce00037c1670 */
[----:B------:R-:W3:Y:S01]  /*0360*/  @!P5 LDC.64 R16, c[0x0][0x380] ;  /* 0x0000e000ff10db82 */ /* 0x000ee20000000a00 */
[----:B0-----:R-:W-:-:S07]  /*0370*/  @!P0 IMAD.WIDE.U32 R22, R19, 0x4, R22 ;  /* 0x0000000413168825 */ /* 0x001fce00078e0016 */
[----:B------:R-:W0:Y:S01]  /*0380*/  @!P6 LDC.64 R20, c[0x0][0x380] ;  /* 0x0000e000ff14eb82 */ /* 0x000e220000000a00 */
[----:B------:R-:W4:Y:S01]  /*0390*/  @!P0 LDG.E R23, desc[UR8][R22.64] ;  /* 0x0000000816178981 */ /* 0x000f22000c1e1900 */
[----:B-1----:R-:W-:-:S03]  /*03a0*/  @!P3 IMAD.WIDE.U32 R12, R24, 0x4, R12 ;  /* 0x00000004180cb825 */ /* 0x002fc600078e000c */
[----:B------:R-:W4:Y:S04]  /*03b0*/  @!P0 LDG.E R24, desc[UR8][R14.64+0x4] ;  /* 0x000004080e188981 */ /* 0x000f28000c1e1900 */
[----:B------:R-:W5:Y:S04]  /*03c0*/  @!P3 LDG.E R13, desc[UR8][R12.64] ;  /* 0x000000080c0db981 */ /* 0x000f68000c1e1900 */
[----:B------:R-:W5:Y:S01]  /*03d0*/  @!P5 LDG.E R22, desc[UR8][R14.64+0x14] ;  /* 0x000014080e16d981 */ /* 0x000f62000c1e1900 */
[----:B---3--:R-:W-:-:S03]  /*03e0*/  @!P5 IMAD.WIDE.U32 R16, R6, 0x4, R16 ;  /* 0x000000040610d825 */ /* 0x008fc600078e0010 */
[----:B------:R-:W3:Y:S04]  /*03f0*/  @!P1 LDG.E R6, desc[UR8][R14.64+0x10] ;  /* 0x000010080e069981 */ /* 0x000ee8000c1e1900 */
[----:B------:R-:W3:Y:S01]  /*0400*/  @!P5 LDG.E R17, desc[UR8][R16.64] ;  /* 0x000000081011d981 */ /* 0x000ee2000c1e1900 */
[----:B0-----:R-:W-:-:S06]  /*0410*/  @!P6 IMAD.WIDE.U32 R20, R29, 0x4, R20 ;  /* 0x000000041d14e825 */ /* 0x001fcc00078e0014 */
[----:B------:R-:W3:Y:S01]  /*0420*/  @!P6 LDG.E R21, desc[UR8][R20.64] ;  /* 0x000000081415e981 */ /* 0x000ee2000c1e1900 */
[----:B--2---:R-:W-:Y:S01]  /*0430*/  @!P4 IMAD R0, R9, R10, R0 ;  /* 0x0000000a0900c224 */ /* 0x004fe200078e0200 */
[C---:B------:R-:W-:Y:S01]  /*0440*/  ISETP.GE.AND P4, PT, R27.reuse, UR7, PT ;  /* 0x000000071b007c0c */ /* 0x040fe2000bf86270 */
[----:B------:R-:W0:Y:S03]  /*0450*/  @!P2 LDC.64 R10, c[0x0][0x380] ;  /* 0x0000e000ff0aab82 */ /* 0x000e260000000a00 */
[----:B------:R-:W-:-:S05]  /*0460*/  ISETP.LT.OR P4, PT, R27, RZ, P4 ;  /* 0x000000ff1b00720c */ /* 0x000fca0002781670 */
[----:B------:R-:W1:Y:S08]  /*0470*/  @!P1 LDC.64 R8, c[0x0][0x380] ;  /* 0x0000e000ff089b82 */ /* 0x000e700000000a00 */
[----:B------:R-:W2:Y:S01]  /*0480*/  @!P4 LDC.64 R18, c[0x0][0x380] ;  /* 0x0000e000ff12cb82 */ /* 0x000ea20000000a00 */
[----:B------:R-:W3:Y:S01]  /*0490*/  @!P4 LDG.E R12, desc[UR8][R14.64+0x18] ;  /* 0x000018080e0cc981 */ /* 0x000ee2000c1e1900 */
[----:B0-----:R-:W-:-:S03]  /*04a0*/  @!P2 IMAD.WIDE.U32 R10, R25, 0x4, R10 ;  /* 0x00000004190aa825 */ /* 0x001fc600078e000a */
[----:B------:R-:W5:Y:S04]  /*04b0*/  @!P3 LDG.E R25, desc[UR8][R14.64+0x8] ;  /* 0x000008080e19b981 */ /* 0x000f68000c1e1900 */
[----:B------:R-:W3:Y:S01]  /*04c0*/  @!P2 LDG.E R11, desc[UR8][R10.64] ;  /* 0x000000080a0ba981 */ /* 0x000ee2000c1e1900 */
[----:B-1----:R-:W-:-:S03]  /*04d0*/  @!P1 IMAD.WIDE.U32 R8, R5, 0x4, R8 ;  /* 0x0000000405089825 */ /* 0x002fc600078e0008 */
[----:B------:R-:W3:Y:S04]  /*04e0*/  @!P2 LDG.E R5, desc[UR8][R14.64+0xc] ;  /* 0x00000c080e05a981 */ /* 0x000ee8000c1e1900 */
[----:B------:R-:W3:Y:S01]  /*04f0*/  @!P1 LDG.E R9, desc[UR8][R8.64] ;  /* 0x0000000808099981 */ /* 0x000ee2000c1e1900 */
[----:B--2---:R-:W-:-:S03]  /*0500*/  @!P4 IMAD.WIDE.U32 R18, R27, 0x4, R18 ;  /* 0x000000041b12c825 */ /* 0x004fc600078e0012 */
[----:B------:R-:W2:Y:S04]  /*0510*/  @!P6 LDG.E R10, desc[UR8][R14.64+0x1c] ;  /* 0x00001c080e0ae981 */ /* 0x000ea8000c1e1900 */
[----:B------:R-:W2:Y:S01]  /*0520*/  @!P4 LDG.E R19, desc[UR8][R18.64] ;  /* 0x000000081213c981 */ /* 0x000ea2000c1e1900 */
[----:B------:R-:W-:Y:S01]  /*0530*/  IADD3 R7, PT, PT, R7, 0x8, RZ ;  /* 0x0000000807077810 */ /* 0x000fe20007ffe0ff */
[----:B----4-:R-:W-:-:S03]  /*0540*/  @!P0 IMAD R0, R23, R24, R0 ;  /* 0x0000001817008224 */ /* 0x010fc600078e0200 */
[----:B------:R-:W-:Y:S01]  /*0550*/  ISETP.NE.AND P0, PT, R7, R3, PT ;  /* 0x000000030700720c */ /* 0x000fe20003f05270 */
[----:B-----5:R-:W-:-:S04]  /*0560*/  @!P3 IMAD R0, R13, R25, R0 ;  /* 0x000000190d00b224 */ /* 0x020fc800078e0200 */
[----:B---3--:R-:W-:-:S04]  /*0570*/  @!P2 IMAD R0, R11, R5, R0 ;  /* 0x000000050b00a224 */ /* 0x008fc800078e0200 */
[----:B------:R-:W-:-:S04]  /*0580*/  @!P1 IMAD R0, R9, R6, R0 ;  /* 0x0000000609009224 */ /* 0x000fc800078e0200 */
[----:B------:R-:W-:-:S04]  /*0590*/  @!P5 IMAD R0, R17, R22, R0 ;  /* 0x000000161100d224 */ /* 0x000fc800078e0200 */
[----:B--2---:R-:W-:-:S04]  /*05a0*/  @!P4 IMAD R0, R19, R12, R0 ;  /* 0x0000000c1300c224 */ /* 0x004fc800078e0200 */
[----:B------:R-:W-:Y:S01]  /*05b0*/  @!P6 IMAD R0, R21, R10, R0 ;  /* 0x0000000a1500e224 */ /* 0x000fe200078e0200 */
[----:B------:R-:W-:Y:S06]  /*05c0*/  @P0 BRA `(.L_x_2) ;  /* 0xfffffff800ec0947 */ /* 0x000fec000383ffff */
.L_x_1:
[----:B------:R-:W-:Y:S05]  /*05d0*/  BRA.U !UP1, `(.L_x_0) ;  /* 0x0000000509447547 */ /* 0x000fea000b800000 */
[----:B------:R-:W0:Y:S01]  /*05e0*/  LDCU UR4, c[0x0][0x398] ;  /* 0x00007300ff0477ac */ /* 0x000e220008000800 */
[----:B------:R-:W-:Y:S02]  /*05f0*/  UISETP.GE.U32.AND UP0, UPT, UR6, 0x4, UPT ;  /* 0x000000040600788c */ /* 0x000fe4000bf06070 */
[----:B0-----:R-:W-:-:S04]  /*0600*/  ULOP3.LUT UR5, UR4, 0x3, URZ, 0xc0, !UPT ;  /* 0x0000000304057892 */ /* 0x001fc8000f8ec0ff */
[----:B------:R-:W-:-:S03]  /*0610*/  UISETP.NE.AND UP1, UPT, UR5, URZ, UPT ;  /* 0x000000ff0500728c */ /* 0x000fc6000bf25270 */
[----:B------:R-:W-:Y:S08]  /*0620*/  BRA.U !UP0, `(.L_x_3) ;  /* 0x0000000108907547 */ /* 0x000ff0000b800000 */
[----:B------:R-:W0:Y:S01]  /*0630*/  LDCU UR6, c[0x0][0x39c] ;  /* 0x00007380ff0677ac */ /* 0x000e220008000800 */
[----:B------:R-:W-:Y:S01]  /*0640*/  IMAD.IADD R17, R4, 0x1, R3 ;  /* 0x0000000104117824 */ /* 0x000fe200078e0203 */
[----:B------:R-:W1:Y:S03]  /*0650*/  LDC.64 R8, c[0x0][0x388] ;  /* 0x0000e200ff087b82 */ /* 0x000e660000000a00 */
[C---:B------:R-:W-:Y:S01]  /*0660*/  VIADD R5, R17.reuse, 0x3 ;  /* 0x0000000311057836 */ /* 0x040fe20000000000 */
[C---:B------:R-:W-:Y:S02]  /*0670*/  IADD3 R19, PT, PT, R17.reuse, 0x1, RZ ;  /* 0x0000000111137810 */ /* 0x040fe40007ffe0ff */
[C---:B------:R-:W-:Y:S02]  /*0680*/  IADD3 R21, PT, PT, R17.reuse, 0x2, RZ ;  /* 0x0000000211157810 */ /* 0x040fe40007ffe0ff */
[----:B0-----:R-:W-:-:S02]  /*0690*/  ISETP.GE.AND P0, PT, R17, UR6, PT ;  /* 0x0000000611007c0c */ /* 0x001fc4000bf06270 */
[----:B------:R-:W-:Y:S02]  /*06a0*/  ISETP.GE.AND P1, PT, R19, UR6, PT ;  /* 0x0000000613007c0c */ /* 0x000fe4000bf26270 */
[----:B------:R-:W-:Y:S02]  /*06b0*/  ISETP.LT.OR P0, PT, R17, RZ, P0 ;  /* 0x000000ff1100720c */ /* 0x000fe40000701670 */
[----:B------:R-:W-:Y:S02]  /*06c0*/  ISETP.GE.AND P2, PT, R21, UR6, PT ;  /* 0x0000000615007c0c */ /* 0x000fe4000bf46270 */
[----:B------:R-:W-:Y:S01]  /*06d0*/  ISETP.LT.OR P1, PT, R19, RZ, P1 ;  /* 0x000000ff1300720c */ /* 0x000fe20000f21670 */
[----:B-1----:R-:W-:Y:S01]  /*06e0*/  IMAD.WIDE.U32 R8, R3, 0x4, R8 ;  /* 0x0000000403087825 */ /* 0x002fe200078e0008 */
[----:B------:R-:W-:Y:S02]  /*06f0*/  ISETP.LT.OR P2, PT, R21, RZ, P2 ;  /* 0x000000ff1500720c */ /* 0x000fe40001741670 */
[----:B------:R-:W-:-:S04]  /*0700*/  ISETP.GE.AND P3, PT, R5, UR6, PT ;  /* 0x0000000605007c0c */ /* 0x000fc8000bf66270 */
[----:B------:R-:W-:Y:S01]  /*0710*/  ISETP.LT.OR P3, PT, R5, RZ, P3 ;  /* 0x000000ff0500720c */ /* 0x000fe20001f61670 */
[----:B------:R-:W0:Y:S01]  /*0720*/  @!P0 LDC.64 R14, c[0x0][0x380] ;  /* 0x0000e000ff0e8b82 */ /* 0x000e220000000a00 */
[----:B------:R-:W2:Y:S07]  /*0730*/  @!P0 LDG.E R16, desc[UR8][R8.64] ;  /* 0x0000000808108981 */ /* 0x000eae000c1e1900 */
[----:B------:R-:W1:Y:S04]  /*0740*/  @!P1 LDC.64 R12, c[0x0][0x380] ;  /* 0x0000e000ff0c9b82 */ /* 0x000e680000000a00 */
[----:B------:R-:W3:Y:S04]  /*0750*/  @!P3 LDG.E R18, desc[UR8][R8.64+0xc] ;  /* 0x00000c080812b981 */ /* 0x000ee8000c1e1900 */
[----:B------:R-:W4:Y:S08]  /*0760*/  @!P2 LDC.64 R10, c[0x0][0x380] ;  /* 0x0000e000ff0aab82 */ /* 0x000f300000000a00 */
[----:B------:R-:W5:Y:S01]  /*0770*/  @!P3 LDC.64 R6, c[0x0][0x380] ;  /* 0x0000e000ff06bb82 */ /* 0x000f620000000a00 */
[----:B0-----:R-:W-:-:S02]  /*0780*/  @!P0 IMAD.WIDE.U32 R14, R17, 0x4, R14 ;  /* 0x00000004110e8825 */ /* 0x001fc400078e000e */
[----:B------:R-:W3:Y:S04]  /*0790*/  @!P1 LDG.E R17, desc[UR8][R8.64+0x4] ;  /* 0x0000040808119981 */ /* 0x000ee8000c1e1900 */
[----:B------:R-:W2:Y:S01]  /*07a0*/  @!P0 LDG.E R15, desc[UR8][R14.64] ;  /* 0x000000080e0f8981 */ /* 0x000ea2000c1e1900 */
[----:B-1----:R-:W-:-:S06]  /*07b0*/  @!P1 IMAD.WIDE.U32 R12, R19, 0x4, R12 ;  /* 0x00000004130c9825 */ /* 0x002fcc00078e000c */
[----:B------:R-:W3:Y:S01]  /*07c0*/  @!P1 LDG.E R13, desc[UR8][R12.64] ;  /* 0x000000080c0d9981 */ /* 0x000ee2000c1e1900 */
[----:B----4-:R-:W-:-:S06]  /*07d0*/  @!P2 IMAD.WIDE.U32 R10, R21, 0x4, R10 ;  /* 0x00000004150aa825 */ /* 0x010fcc00078e000a */
[----:B------:R-:W4:Y:S01]  /*07e0*/  @!P2 LDG.E R11, desc[UR8][R10.64] ;  /* 0x000000080a0ba981 */ /* 0x000f22000c1e1900 */
[----:B-----5:R-:W-:-:S03]  /*07f0*/  @!P3 IMAD.WIDE.U32 R6, R5, 0x4, R6 ;  /* 0x000000040506b825 */ /* 0x020fc600078e0006 */
[----:B------:R-:W4:Y:S04]  /*0800*/  @!P2 LDG.E R5, desc[UR8][R8.64+0x8] ;  /* 0x000008080805a981 */ /* 0x000f28000c1e1900 */
[----:B------:R-:W5:Y:S01]  /*0810*/  @!P3 LDG.E R7, desc[UR8][R6.64] ;  /* 0x000000080607b981 */ /* 0x000f62000c1e1900 */
[----:B------:R-:W-:Y:S01]  /*0820*/  IADD3 R3, PT, PT, R3, 0x4, RZ ;  /* 0x0000000403037810 */ /* 0x000fe20007ffe0ff */
[----:B--2---:R-:W-:-:S04]  /*0830*/  @!P0 IMAD R0, R15, R16, R0 ;  /* 0x000000100f008224 */ /* 0x004fc800078e0200 */
[----:B---3--:R-:W-:-:S04]  /*0840*/  @!P1 IMAD R0, R13, R17, R0 ;  /* 0x000000110d009224 */ /* 0x008fc800078e0200 */
[----:B----4-:R-:W-:-:S04]  /*0850*/  @!P2 IMAD R0, R11, R5, R0 ;  /* 0x000000050b00a224 */ /* 0x010fc800078e0200 */
[----:B-----5:R-:W-:-:S07]  /*0860*/  @!P3 IMAD R0, R7, R18, R0 ;  /* 0x000000120700b224 */ /* 0x020fce00078e0200 */
.L_x_3:
[----:B------:R-:W-:Y:S05]  /*0870*/  BRA.U !UP1, `(.L_x_0) ;  /* 0x00000001099c7547 */ /* 0x000fea000b800000 */
[----:B------:R-:W-:Y:S02]  /*0880*/  UISETP.NE.AND UP0, UPT, UR5, 0x1, UPT ;  /* 0x000000010500788c */ /* 0x000fe4000bf05270 */
[----:B------:R-:W-:-:S04]  /*0890*/  ULOP3.LUT UR4, UR4, 0x1, URZ, 0xc0, !UPT ;  /* 0x0000000104047892 */ /* 0x000fc8000f8ec0ff */
[----:B------:R-:W-:-:S03]  /*08a0*/  UISETP.NE.U32.AND UP1, UPT, UR4, 0x1, UPT ;  /* 0x000000010400788c */ /* 0x000fc6000bf25070 */
[----:B------:R-:W-:Y:S08]  /*08b0*/  BRA.U !UP0, `(.L_x_4) ;  /* 0x0000000108507547 */ /* 0x000ff0000b800000 */
[----:B------:R-:W0:Y:S01]  /*08c0*/  LDCU UR4, c[0x0][0x39c] ;  /* 0x00007380ff0477ac */ /* 0x000e220008000800 */
[----:B------:R-:W-:Y:S01]  /*08d0*/  IADD3 R5, PT, PT, R4, R3, RZ ;  /* 0x0000000304057210 */ /* 0x000fe20007ffe0ff */
[----:B------:R-:W1:Y:S04]  /*08e0*/  LDC.64 R6, c[0x0][0x388] ;  /* 0x0000e200ff067b82 */ /* 0x000e680000000a00 */
[C---:B------:R-:W-:Y:S01]  /*08f0*/  VIADD R15, R5.reuse, 0x1 ;  /* 0x00000001050f7836 */ /* 0x040fe20000000000 */
[----:B0-----:R-:W-:-:S04]  /*0900*/  ISETP.GE.AND P0, PT, R5, UR4, PT ;  /* 0x0000000405007c0c */ /* 0x001fc8000bf06270 */
[----:B------:R-:W-:Y:S02]  /*0910*/  ISETP.GE.AND P1, PT, R15, UR4, PT ;  /* 0x000000040f007c0c */ /* 0x000fe4000bf26270 */
[----:B------:R-:W-:Y:S02]  /*0920*/  ISETP.LT.OR P0, PT, R5, RZ, P0 ;  /* 0x000000ff0500720c */ /* 0x000fe40000701670 */
[----:B------:R-:W-:Y:S01]  /*0930*/  ISETP.LT.OR P1, PT, R15, RZ, P1 ;  /* 0x000000ff0f00720c */ /* 0x000fe20000f21670 */
[----:B-1----:R-:W-:-:S10]  /*0940*/  IMAD.WIDE.U32 R10, R3, 0x4, R6 ;  /* 0x00000004030a7825 */ /* 0x002fd400078e0006 */
[----:B------:R-:W0:Y:S08]  /*0950*/  @!P0 LDC.64 R8, c[0x0][0x380] ;  /* 0x0000e000ff088b82 */ /* 0x000e300000000a00 */
[----:B------:R-:W1:Y:S01]  /*0960*/  @!P1 LDC.64 R12, c[0x0][0x380] ;  /* 0x0000e000ff0c9b82 */ /* 0x000e620000000a00 */
[----:B0-----:R-:W-:Y:S02]  /*0970*/  @!P0 IMAD.WIDE.U32 R6, R5, 0x4, R8 ;  /* 0x0000000405068825 */ /* 0x001fe400078e0008 */
[----:B------:R-:W2:Y:S04]  /*0980*/  @!P0 LDG.E R5, desc[UR8][R10.64] ;  /* 0x000000080a058981 */ /* 0x000ea8000c1e1900 */
[----:B------:R-:W2:Y:S01]  /*0990*/  @!P0 LDG.E R7, desc[UR8][R6.64] ;  /* 0x0000000806078981 */ /* 0x000ea2000c1e1900 */
[----:B-1----:R-:W-:-:S03]  /*09a0*/  @!P1 IMAD.WIDE.U32 R8, R15, 0x4, R12 ;  /* 0x000000040f089825 */ /* 0x002fc600078e000c */
[----:B------:R-:W3:Y:S04]  /*09b0*/  @!P1 LDG.E R12, desc[UR8][R10.64+0x4] ;  /* 0x000004080a0c9981 */ /* 0x000ee8000c1e1900 */
[----:B------:R-:W3:Y:S01]  /*09c0*/  @!P1 LDG.E R9, desc[UR8][R8.64] ;  /* 0x0000000808099981 */ /* 0x000ee2000c1e1900 */
[----:B------:R-:W-:Y:S01]  /*09d0*/  IADD3 R3, PT, PT, R3, 0x2, RZ ;  /* 0x0000000203037810 */ /* 0x000fe20007ffe0ff */
[----:B--2---:R-:W-:-:S04]  /*09e0*/  @!P0 IMAD R0, R7, R5, R0 ;  /* 0x0000000507008224 */ /* 0x004fc800078e0200 */
[----:B---3--:R-:W-:-:S07]  /*09f0*/  @!P1 IMAD R0, R9, R12, R0 ;  /* 0x0000000c09009224 */ /* 0x008fce00078e0200 */
.L_x_4:
[----:B------:R-:W-:Y:S05]  /*0a00*/  BRA.U UP1, `(.L_x_0) ;  /* 0x0000000101387547 */ /* 0x000fea000b800000 */
[----:B------:R-:W0:Y:S01]  /*0a10*/  LDCU UR4, c[0x0][0x39c] ;  /* 0x00007380ff0477ac */ /* 0x000e220008000800 */
[----:B------:R-:W-:Y:S01]  /*0a20*/  IADD3 R9, PT, PT, R4, R3, RZ ;  /* 0x0000000304097210 */ /* 0x000fe20007ffe0ff */
[----:B------:R-:W-:Y:S03]  /*0a30*/  BSSY.RECONVERGENT B0, `(.L_x_0) ;  /* 0x000000b000007945 */ /* 0x000fe60003800200 */
[----:B0-----:R-:W-:-:S04]  /*0a40*/  ISETP.GE.AND P0, PT, R9, UR4, PT ;  /* 0x0000000409007c0c */ /* 0x001fc8000bf06270 */
[----:B------:R-:W-:-:S13]  /*0a50*/  ISETP.LT.OR P0, PT, R9, RZ, P0 ;  /* 0x000000ff0900720c */ /* 0x000fda0000701670 */
[----:B------:R-:W-:Y:S05]  /*0a60*/  @P0 BRA `(.L_x_5) ;  /* 0x00000000001c0947 */ /* 0x000fea0003800000 */
[----:B------:R-:W0:Y:S08]  /*0a70*/  LDC.64 R4, c[0x0][0x380] ;  /* 0x0000e000ff047b82 */ /* 0x000e300000000a00 */
[----:B------:R-:W1:Y:S01]  /*0a80*/  LDC.64 R6, c[0x0][0x388] ;  /* 0x0000e200ff067b82 */ /* 0x000e620000000a00 */
[----:B0-----:R-:W-:-:S06]  /*0a90*/  IMAD.WIDE.U32 R4, R9, 0x4, R4 ;  /* 0x0000000409047825 */ /* 0x001fcc00078e0004 */
[----:B------:R-:W2:Y:S01]  /*0aa0*/  LDG.E R5, desc[UR8][R4.64] ;  /* 0x0000000804057981 */ /* 0x000ea2000c1e1900 */
[----:B-1----:R-:W-:-:S06]  /*0ab0*/  IMAD.WIDE.U32 R6, R3, 0x4, R6 ;  /* 0x0000000403067825 */ /* 0x002fcc00078e0006 */
[----:B------:R-:W2:Y:S02]  /*0ac0*/  LDG.E R6, desc[UR8][R6.64] ;  /* 0x0000000806067981 */ /* 0x000ea4000c1e1900 */
[----:B--2---:R-:W-:-:S07]  /*0ad0*/  IMAD R0, R5, R6, R0 ;  /* 0x0000000605007224 */ /* 0x004fce00078e0200 */
.L_x_5:
[----:B------:R-:W-:Y:S05]  /*0ae0*/  BSYNC.RECONVERGENT B0 ;  /* 0x0000000000007941 */ /* 0x000fea0003800200 */
.L_x_0:
[----:B------:R-:W0:Y:S02]  /*0af0*/  LDC.64 R4, c[0x0][0x390] ;  /* 0x0000e400ff047b82 */ /* 0x000e240000000a00 */
[----:B0-----:R-:W-:-:S05]  /*0b00*/  IMAD.WIDE R2, R2, 0x4, R4 ;  /* 0x0000000402027825 */ /* 0x001fca00078e0204 */
[----:B------:R-:W-:Y:S01]  /*0b10*/  STG.E desc[UR8][R2.64], R0 ;  /* 0x0000000002007986 */ /* 0x000fe2000c101908 */
[----:B------:R-:W-:Y:S05]  /*0b20*/  EXIT ;  /* 0x000000000000794d */ /* 0x000fea0003800000 */
.L_x_6:
[----:B------:R-:W-:-:S00]  /*0b30*/  BRA `(.L_x_6) ;  /* 0xfffffffc00fc7947 */ /* 0x000fc0000383ffff */
[----:B------:R-:W-:-:S00]  /*0b40*/  NOP ;  /* 0x0000000000007918 */ /* 0x000fc00000000000 */
        /* <DEDUP_REMOVED lines=11> */
.L_x_7:


//--------------------- .nv.shared.reserved.0     --------------------------
	.section	.nv.shared.reserved.0,"aw",@nobits
	.weak		__nv_reservedSMEM_offset_0_alias
	.size		__nv_reservedSMEM_offset_0_alias, 0, 64
	.other		__nv_reservedSMEM_offset_0_alias,@"STO_CUDA_RESERVED_SHARED STV_DEFAULT"
__nv_reservedSMEM_offset_0_alias:
	.zero		0
	.zero		64


//--------------------- .nv.constant0._Z8convolvePiS_S_ii --------------------------
	.section	.nv.constant0._Z8convolvePiS_S_ii,"a",@progbits
	.sectionflags	@""
	.align	4
.nv.constant0._Z8convolvePiS_S_ii:
	.zero		928


//--------------------- SYMBOLS --------------------------

	.type		.nv.reservedSmem.offset0,@object
	.size		.nv.reservedSmem.offset0,0x4
